//
// Generated by NVIDIA NVVM Compiler
//
// Compiler Build ID: CL-36424714
// Cuda compilation tools, release 13.0, V13.0.88
// Based on NVVM 20.0.0
//

.version 9.0
.target sm_100
.address_size 64

	// .globl	_Z18repeatStringKernelPKcPcii

.visible .entry _Z18repeatStringKernelPKcPcii(
	.param .u64 .ptr .align 1 _Z18repeatStringKernelPKcPcii_param_0,
	.param .u64 .ptr .align 1 _Z18repeatStringKernelPKcPcii_param_1,
	.param .u32 _Z18repeatStringKernelPKcPcii_param_2,
	.param .u32 _Z18repeatStringKernelPKcPcii_param_3
)
{
	.reg .pred 	%p<6>;
	.reg .b16 	%rs<6>;
	.reg .b32 	%r<34>;
	.reg .b64 	%rd<19>;

	ld.param.u64 	%rd10, [_Z18repeatStringKernelPKcPcii_param_0];
	ld.param.u64 	%rd11, [_Z18repeatStringKernelPKcPcii_param_1];
	ld.param.u32 	%r18, [_Z18repeatStringKernelPKcPcii_param_2];
	cvta.to.global.u64 	%rd1, %rd11;
	cvta.to.global.u64 	%rd2, %rd10;
	mov.u32 	%r19, %ctaid.x;
	mov.u32 	%r20, %ntid.x;
	mov.u32 	%r21, %tid.x;
	mad.lo.s32 	%r1, %r19, %r20, %r21;
	shl.b32 	%r22, %r18, 1;
	sub.s32 	%r23, %r22, %r1;
	mad.lo.s32 	%r24, %r1, %r23, %r1;
	shr.u32 	%r25, %r24, 31;
	add.s32 	%r26, %r24, %r25;
	shr.s32 	%r2, %r26, 1;
	sub.s32 	%r3, %r18, %r1;
	setp.lt.s32 	%p1, %r3, 1;
	@%p1 bra 	$L__BB0_7;
	and.b32  	%r4, %r3, 3;
	sub.s32 	%r28, %r1, %r18;
	setp.gt.u32 	%p2, %r28, -4;
	mov.b32 	%r31, 0;
	@%p2 bra 	$L__BB0_4;
	and.b32  	%r31, %r3, 2147483644;
	neg.s32 	%r30, %r31;
	add.s64 	%rd17, %rd2, 1;
	add.s64 	%rd4, %rd1, 3;
	mov.u32 	%r29, %r2;
$L__BB0_3:
	cvt.s64.s32 	%rd12, %r29;
	add.s64 	%rd13, %rd4, %rd12;
	ld.global.u8 	%rs1, [%rd17+-1];
	st.global.u8 	[%rd13+-3], %rs1;
	ld.global.u8 	%rs2, [%rd17];
	st.global.u8 	[%rd13+-2], %rs2;
	ld.global.u8 	%rs3, [%rd17+1];
	st.global.u8 	[%rd13+-1], %rs3;
	ld.global.u8 	%rs4, [%rd17+2];
	st.global.u8 	[%rd13], %rs4;
	add.s32 	%r30, %r30, 4;
	add.s64 	%rd17, %rd17, 4;
	add.s32 	%r29, %r29, 4;
	setp.ne.s32 	%p3, %r30, 0;
	@%p3 bra 	$L__BB0_3;
$L__BB0_4:
	setp.eq.s32 	%p4, %r4, 0;
	@%p4 bra 	$L__BB0_7;
	add.s32 	%r33, %r31, %r2;
	cvt.u64.u32 	%rd14, %r31;
	add.s64 	%rd18, %rd2, %rd14;
	neg.s32 	%r32, %r4;
$L__BB0_6:
	.pragma "nounroll";
	cvt.s64.s32 	%rd15, %r33;
	add.s64 	%rd16, %rd1, %rd15;
	ld.global.u8 	%rs5, [%rd18];
	st.global.u8 	[%rd16], %rs5;
	add.s32 	%r33, %r33, 1;
	add.s64 	%rd18, %rd18, 1;
	add.s32 	%r32, %r32, 1;
	setp.ne.s32 	%p5, %r32, 0;
	@%p5 bra 	$L__BB0_6;
$L__BB0_7:
	ret;

}


// ===== COMPILED SASS (sm_100) =====

	.target	sm_100

	.elftype	@"ET_EXEC"


//--------------------- .note.nv.tkinfo           --------------------------
	.section	.note.nv.tkinfo,"",@"SHT_NOTE"
	.sectionflags	@"SHF_NOTE_NV_TKINFO"
	.tkinfo
        /*0018*/ 	.word	0x00000002
        /*0030*/ 	.string	""
        /*0030*/ 	.string	"ptxas"
        /*0030*/ 	.string	"Cuda compilation tools, release 13.0, V13.0.88"
        /*0030*/ 	.string	"Build cuda_13.0.r13.0/compiler.36424714_0"
        /*0030*/ 	.string	"-arch sm_100 -m 64 "



//--------------------- .note.nv.cuinfo           --------------------------
	.section	.note.nv.cuinfo,"",@"SHT_NOTE"
	.sectionflags	@"SHF_NOTE_NV_CUINFO"
        /*0018*/ 	.short	0x0002
        /*001a*/ 	.short	0x0064
        /*001c*/ 	.short	0x0082
	.zero		2


//--------------------- .nv.info                  --------------------------
	.section	.nv.info,"",@"SHT_CUDA_INFO"
	.align	4


	//----- nvinfo : EIATTR_REGCOUNT
	.align		4
        /*0000*/ 	.byte	0x04, 0x2f
        /*0002*/ 	.short	(.L_1 - .L_0)
	.align		4
.L_0:
        /*0004*/ 	.word	index@(_Z18repeatStringKernelPKcPcii)
        /*0008*/ 	.word	0x00000018


	//----- nvinfo : EIATTR_FRAME_SIZE
	.align		4
.L_1:
        /*000c*/ 	.byte	0x04, 0x11
        /*000e*/ 	.short	(.L_3 - .L_2)
	.align		4
.L_2:
        /*0010*/ 	.word	index@(_Z18repeatStringKernelPKcPcii)
        /*0014*/ 	.word	0x00000000


	//----- nvinfo : EIATTR_MIN_STACK_SIZE
	.align		4
.L_3:
        /*0018*/ 	.byte	0x04, 0x12
        /*001a*/ 	.short	(.L_5 - .L_4)
	.align		4
.L_4:
        /*001c*/ 	.word	index@(_Z18repeatStringKernelPKcPcii)
        /*0020*/ 	.word	0x00000000
.L_5:


//--------------------- .nv.compat                --------------------------
	.section	.nv.compat,"",@"SHT_CUDA_COMPAT_INFO"
	.align	4
        /*0000*/ 	.byte	0x02, 0x09, 0x00, 0x00, 0x02, 0x02, 0x01, 0x00, 0x02, 0x05, 0x05, 0x00, 0x03, 0x07, 0x01, 0x01
        /*0010*/ 	.byte	0x02, 0x03, 0x00, 0x00, 0x02, 0x06, 0x01, 0x00, 0x04, 0x0b, 0x08, 0x00, 0x09, 0x00, 0x00, 0x00
        /*0020*/ 	.byte	0x00, 0x00, 0x00, 0x00


//--------------------- .nv.info._Z18repeatStringKernelPKcPcii --------------------------
	.section	.nv.info._Z18repeatStringKernelPKcPcii,"",@"SHT_CUDA_INFO"
	.sectionflags	@""
	.align	4


	//----- nvinfo : EIATTR_CUDA_API_VERSION
	.align		4
        /*0000*/ 	.byte	0x04, 0x37
        /*0002*/ 	.short	(.L_7 - .L_6)
.L_6:
        /*0004*/ 	.word	0x00000082


	//----- nvinfo : EIATTR_KPARAM_INFO
	.align		4
.L_7:
        /*0008*/ 	.byte	0x04, 0x17
        /*000a*/ 	.short	(.L_9 - .L_8)
.L_8:
        /*000c*/ 	.word	0x00000000
        /*0010*/ 	.short	0x0003
        /*0012*/ 	.short	0x0014
        /*0014*/ 	.byte	0x00, 0xf0, 0x11, 0x00


	//----- nvinfo : EIATTR_KPARAM_INFO
	.align		4
.L_9:
        /*0018*/ 	.byte	0x04, 0x17
        /*001a*/ 	.short	(.L_11 - .L_10)
.L_10:
        /*001c*/ 	.word	0x00000000
        /*0020*/ 	.short	0x0002
        /*0022*/ 	.short	0x0010
        /*0024*/ 	.byte	0x00, 0xf0, 0x11, 0x00


	//----- nvinfo : EIATTR_KPARAM_INFO
	.align		4
.L_11:
        /*0028*/ 	.byte	0x04, 0x17
        /*002a*/ 	.short	(.L_13 - .L_12)
.L_12:
        /*002c*/ 	.word	0x00000000
        /*0030*/ 	.short	0x0001
        /*0032*/ 	.short	0x0008
        /*0034*/ 	.byte	0x00, 0xf5, 0x21, 0x00


	//----- nvinfo : EIATTR_KPARAM_INFO
	.align		4
.L_13:
        /*0038*/ 	.byte	0x04, 0x17
        /*003a*/ 	.short	(.L_15 - .L_14)
.L_14:
        /*003c*/ 	.word	0x00000000
        /*0040*/ 	.short	0x0000
        /*0042*/ 	.short	0x0000
        /*0044*/ 	.byte	0x00, 0xf5, 0x21, 0x00


	//----- nvinfo : EIATTR_SPARSE_MMA_MASK
	.align		4
.L_15:
        /*0048*/ 	.byte	0x03, 0x50
        /*004a*/ 	.short	0x0000


	//----- nvinfo : EIATTR_MAXREG_COUNT
	.align		4
        /*004c*/ 	.byte	0x03, 0x1b
        /*004e*/ 	.short	0x00ff


	//----- nvinfo : EIATTR_MERCURY_ISA_VERSION
	.align		4
        /*0050*/ 	.byte	0x03, 0x5f
        /*0052*/ 	.short	0x0101


	//----- nvinfo : EIATTR_VRC_CTA_INIT_COUNT
	.align		4
        /*0054*/ 	.byte	0x02, 0x4a
	.zero		1
	.zero		1


	//----- nvinfo : EIATTR_EXIT_INSTR_OFFSETS
	.align		4
        /*0058*/ 	.byte	0x04, 0x1c
        /*005a*/ 	.short	(.L_17 - .L_16)


	//   ....[0]....
.L_16:
        /*005c*/ 	.word	0x00000090


	//   ....[1]....
        /*0060*/ 	.word	0x00000320


	//   ....[2]....
        /*0064*/ 	.word	0x00000440


	//----- nvinfo : EIATTR_CRS_STACK_SIZE
	.align		4
.L_17:
        /*0068*/ 	.byte	0x04, 0x1e
        /*006a*/ 	.short	(.L_19 - .L_18)
.L_18:
        /*006c*/ 	.word	0x00000000


	//----- nvinfo : EIATTR_CBANK_PARAM_SIZE
	.align		4
.L_19:
        /*0070*/ 	.byte	0x03, 0x19
        /*0072*/ 	.short	0x0018


	//----- nvinfo : EIATTR_PARAM_CBANK
	.align		4
        /*0074*/ 	.byte	0x04, 0x0a
        /*0076*/ 	.short	(.L_21 - .L_20)
	.align		4
.L_20:
        /*0078*/ 	.word	index@(.nv.constant0._Z18repeatStringKernelPKcPcii)
        /*007c*/ 	.short	0x0380
        /*007e*/ 	.short	0x0018


	//----- nvinfo : EIATTR_SW_WAR
	.align		4
.L_21:
        /*0080*/ 	.byte	0x04, 0x36
        /*0082*/ 	.short	(.L_23 - .L_22)
.L_22:
        /*0084*/ 	.word	0x00000008
.L_23:


//--------------------- .nv.callgraph             --------------------------
	.section	.nv.callgraph,"",@"SHT_CUDA_CALLGRAPH"
	.align	4
	.sectionentsize	8
	.align		4
        /*0000*/ 	.word	0x00000000
	.align		4
        /*0004*/ 	.word	0xffffffff
	.align		4
        /*0008*/ 	.word	0x00000000
	.align		4
        /*000c*/ 	.word	0xfffffffe
	.align		4
        /*0010*/ 	.word	0x00000000
	.align		4
        /*0014*/ 	.word	0xfffffffd
	.align		4
        /*0018*/ 	.word	0x00000000
	.align		4
        /*001c*/ 	.word	0xfffffffc


//--------------------- .text._Z18repeatStringKernelPKcPcii --------------------------
	.section	.text._Z18repeatStringKernelPKcPcii,"ax",@progbits
	.align	128
        .global         _Z18repeatStringKernelPKcPcii
        .type           _Z18repeatStringKernelPKcPcii,@function
        .size           _Z18repeatStringKernelPKcPcii,(.L_x_5 - _Z18repeatStringKernelPKcPcii)
        .other          _Z18repeatStringKernelPKcPcii,@"STO_CUDA_ENTRY STV_DEFAULT"
_Z18repeatStringKernelPKcPcii:
.text._Z18repeatStringKernelPKcPcii:
[----:B------:R-:W-:Y:S01]  /*0000*/  LDC R1, c[0x0][0x37c] ;  /* 0x0000df00ff017b82 */ /* 0x000fe20000000800 */
[----:B------:R-:W0:Y:S07]  /*0010*/  S2R R3, SR_TID.X ;  /* 0x0000000000037919 */ /* 0x000e2e0000002100 */
[----:B------:R-:W0:Y:S08]  /*0020*/  S2UR UR4, SR_CTAID.X ;  /* 0x00000000000479c3 */ /* 0x000e300000002500 */
[----:B------:R-:W0:Y:S08]  /*0030*/  LDC R0, c[0x0][0x360] ;  /* 0x0000d800ff007b82 */ /* 0x000e300000000800 */
[----:B------:R-:W1:Y:S01]  /*0040*/  LDC R5, c[0x0][0x390] ;  /* 0x0000e400ff057b82 */ /* 0x000e620000000800 */
[----:B0-----:R-:W-:-:S04]  /*0050*/  IMAD R0, R0, UR4, R3 ;  /* 0x0000000400007c24 */ /* 0x001fc8000f8e0203 */
[C-C-:B-1----:R-:W-:Y:S02]  /*0060*/  IMAD.IADD R4, R5.reuse, 0x1, -R0.reuse ;  /* 0x0000000105047824 */ /* 0x142fe400078e0a00 */
[----:B------:R-:W-:-:S03]  /*0070*/  IMAD R3, R5, 0x2, -R0 ;  /* 0x0000000205037824 */ /* 0x000fc600078e0a00 */
[----:B------:R-:W-:-:S13]  /*0080*/  ISETP.GE.AND P0, PT, R4, 0x1, PT ;  /* 0x000000010400780c */ /* 0x000fda0003f06270 */
[----:B------:R-:W-:Y:S05]  /*0090*/  @!P0 EXIT ;  /* 0x000000000000894d */ /* 0x000fea0003800000 */
[----:B------:R-:W-:Y:S01]  /*00a0*/  IMAD.IADD R2, R0, 0x1, -R5 ;  /* 0x0000000100027824 */ /* 0x000fe200078e0a05 */
[----:B------:R-:W-:Y:S01]  /*00b0*/  LOP3.LUT R8, R4, 0x3, RZ, 0xc0, !PT ;  /* 0x0000000304087812 */ /* 0x000fe200078ec0ff */
[----:B------:R-:W-:Y:S01]  /*00c0*/  IMAD R3, R0, R3, R0 ;  /* 0x0000000300037224 */ /* 0x000fe200078e0200 */
[----:B------:R-:W0:Y:S01]  /*00d0*/  LDCU.64 UR6, c[0x0][0x358] ;  /* 0x00006b00ff0677ac */ /* 0x000e220008000a00 */
[----:B------:R-:W-:Y:S01]  /*00e0*/  BSSY.RECONVERGENT B0, `(.L_x_0) ;  /* 0x0000023000007945 */ /* 0x000fe20003800200 */
[----:B------:R-:W-:Y:S01]  /*00f0*/  ISETP.GT.U32.AND P1, PT, R2, -0x4, PT ;  /* 0xfffffffc0200780c */ /* 0x000fe20003f24070 */
[----:B------:R-:W-:Y:S01]  /*0100*/  IMAD.MOV.U32 R9, RZ, RZ, RZ ;  /* 0x000000ffff097224 */ /* 0x000fe200078e00ff */
[----:B------:R-:W-:Y:S02]  /*0110*/  LEA.HI R3, R3, R3, RZ, 0x1 ;  /* 0x0000000303037211 */ /* 0x000fe400078f08ff */
[----:B------:R-:W-:Y:S02]  /*0120*/  ISETP.NE.AND P0, PT, R8, RZ, PT ;  /* 0x000000ff0800720c */ /* 0x000fe40003f05270 */
[----:B------:R-:W-:-:S07]  /*0130*/  SHF.R.S32.HI R0, RZ, 0x1, R3 ;  /* 0x00000001ff007819 */ /* 0x000fce0000011403 */
[----:B------:R-:W-:Y:S05]  /*0140*/  @P1 BRA `(.L_x_1) ;  /* 0x0000000000701947 */ /* 0x000fea0003800000 */
[----:B------:R-:W1:Y:S01]  /*0150*/  LDCU.64 UR4, c[0x0][0x380] ;  /* 0x00007000ff0477ac */ /* 0x000e620008000a00 */
[----:B------:R-:W2:Y:S01]  /*0160*/  LDC.64 R2, c[0x0][0x388] ;  /* 0x0000e200ff027b82 */ /* 0x000ea20000000a00 */
[----:B------:R-:W-:Y:S01]  /*0170*/  LOP3.LUT R9, R4, 0x7ffffffc, RZ, 0xc0, !PT ;  /* 0x7ffffffc04097812 */ /* 0x000fe200078ec0ff */
[----:B------:R-:W-:-:S03]  /*0180*/  IMAD.MOV.U32 R11, RZ, RZ, R0 ;  /* 0x000000ffff0b7224 */ /* 0x000fc600078e0000 */
[----:B------:R-:W-:Y:S01]  /*0190*/  IADD3 R10, PT, PT, -R9, RZ, RZ ;  /* 0x000000ff090a7210 */ /* 0x000fe20007ffe1ff */
[----:B-1----:R-:W-:-:S04]  /*01a0*/  UIADD3 UR4, UP0, UPT, UR4, 0x1, URZ ;  /* 0x0000000104047890 */ /* 0x002fc8000ff1e0ff */
[----:B------:R-:W-:Y:S02]  /*01b0*/  UIADD3.X UR5, UPT, UPT, URZ, UR5, URZ, UP0, !UPT ;  /* 0x00000005ff057290 */ /* 0x000fe400087fe4ff */
[----:B------:R-:W-:-:S04]  /*01c0*/  IMAD.U32 R12, RZ, RZ, UR4 ;  /* 0x00000004ff0c7e24 */ /* 0x000fc8000f8e00ff */
[----:B------:R-:W-:-:S07]  /*01d0*/  IMAD.U32 R21, RZ, RZ, UR5 ;  /* 0x00000005ff157e24 */ /* 0x000fce000f8e00ff */
.L_x_2:
[----:B------:R-:W-:Y:S01]  /*01e0*/  IMAD.MOV.U32 R6, RZ, RZ, R12 ;  /* 0x000000ffff067224 */ /* 0x000fe200078e000c */
[----:B------:R-:W-:-:S05]  /*01f0*/  MOV R7, R21 ;  /* 0x0000001500077202 */ /* 0x000fca0000000f00 */
[----:B01----:R-:W3:Y:S01]  /*0200*/  LDG.E.U8 R13, desc[UR6][R6.64+-0x1] ;  /* 0xffffff06060d7981 */ /* 0x003ee2000c1e1100 */
[----:B------:R-:W-:Y:S02]  /*0210*/  SHF.R.S32.HI R12, RZ, 0x1f, R11 ;  /* 0x0000001fff0c7819 */ /* 0x000fe4000001140b */
[----:B--2---:R-:W-:-:S04]  /*0220*/  IADD3 R4, P1, P2, R11, 0x3, R2 ;  /* 0x000000030b047810 */ /* 0x004fc80007a3e002 */
[----:B------:R-:W-:-:S05]  /*0230*/  IADD3.X R5, PT, PT, R12, R3, RZ, P1, P2 ;  /* 0x000000030c057210 */ /* 0x000fca0000fe44ff */
[----:B---3--:R1:W-:Y:S04]  /*0240*/  STG.E.U8 desc[UR6][R4.64+-0x3], R13 ;  /* 0xfffffd0d04007986 */ /* 0x0083e8000c101106 */
[----:B------:R-:W2:Y:S04]  /*0250*/  LDG.E.U8 R15, desc[UR6][R6.64] ;  /* 0x00000006060f7981 */ /* 0x000ea8000c1e1100 */
[----:B--2---:R1:W-:Y:S04]  /*0260*/  STG.E.U8 desc[UR6][R4.64+-0x2], R15 ;  /* 0xfffffe0f04007986 */ /* 0x0043e8000c101106 */
[----:B------:R-:W2:Y:S04]  /*0270*/  LDG.E.U8 R17, desc[UR6][R6.64+0x1] ;  /* 0x0000010606117981 */ /* 0x000ea8000c1e1100 */
[----:B--2---:R1:W-:Y:S04]  /*0280*/  STG.E.U8 desc[UR6][R4.64+-0x1], R17 ;  /* 0xffffff1104007986 */ /* 0x0043e8000c101106 */
[----:B------:R-:W2:Y:S01]  /*0290*/  LDG.E.U8 R19, desc[UR6][R6.64+0x2] ;  /* 0x0000020606137981 */ /* 0x000ea2000c1e1100 */
[----:B------:R-:W-:Y:S01]  /*02a0*/  VIADD R10, R10, 0x4 ;  /* 0x000000040a0a7836 */ /* 0x000fe20000000000 */
[----:B------:R-:W-:Y:S01]  /*02b0*/  IADD3 R12, P2, PT, R6, 0x4, RZ ;  /* 0x00000004060c7810 */ /* 0x000fe20007f5e0ff */
[----:B------:R-:W-:-:S03]  /*02c0*/  VIADD R11, R11, 0x4 ;  /* 0x000000040b0b7836 */ /* 0x000fc60000000000 */
[----:B------:R-:W-:Y:S01]  /*02d0*/  ISETP.NE.AND P1, PT, R10, RZ, PT ;  /* 0x000000ff0a00720c */ /* 0x000fe20003f25270 */
[----:B------:R-:W-:Y:S01]  /*02e0*/  IMAD.X R21, RZ, RZ, R7, P2 ;  /* 0x000000ffff157224 */ /* 0x000fe200010e0607 */
[----:B--2---:R1:W-:Y:S11]  /*02f0*/  STG.E.U8 desc[UR6][R4.64], R19 ;  /* 0x0000001304007986 */ /* 0x0043f6000c101106 */
[----:B------:R-:W-:Y:S05]  /*0300*/  @P1 BRA `(.L_x_2) ;  /* 0xfffffffc00b41947 */ /* 0x000fea000383ffff */
.L_x_1:
[----:B0-----:R-:W-:Y:S05]  /*0310*/  BSYNC.RECONVERGENT B0 ;  /* 0x0000000000007941 */ /* 0x001fea0003800200 */
.L_x_0:
[----:B------:R-:W-:Y:S05]  /*0320*/  @!P0 EXIT ;  /* 0x000000000000894d */ /* 0x000fea0003800000 */
[----:B------:R-:W0:Y:S01]  /*0330*/  LDCU.64 UR4, c[0x0][0x380] ;  /* 0x00007000ff0477ac */ /* 0x000e220008000a00 */
[----:B------:R-:W-:Y:S01]  /*0340*/  IADD3 R0, PT, PT, R0, R9, RZ ;  /* 0x0000000900007210 */ /* 0x000fe20007ffe0ff */
[----:B------:R-:W-:Y:S01]  /*0350*/  IMAD.MOV R8, RZ, RZ, -R8 ;  /* 0x000000ffff087224 */ /* 0x000fe200078e0a08 */
[----:B------:R-:W2:Y:S01]  /*0360*/  LDCU.64 UR8, c[0x0][0x388] ;  /* 0x00007100ff0877ac */ /* 0x000ea20008000a00 */
[----:B0-----:R-:W-:-:S05]  /*0370*/  IADD3 R2, P0, PT, R9, UR4, RZ ;  /* 0x0000000409027c10 */ /* 0x001fca000ff1e0ff */
[----:B--2---:R-:W-:-:S08]  /*0380*/  IMAD.X R7, RZ, RZ, UR5, P0 ;  /* 0x00000005ff077e24 */ /* 0x004fd000080e06ff */
.L_x_3:
[----:B0-----:R-:W-:-:S06]  /*0390*/  IMAD.MOV.U32 R3, RZ, RZ, R7 ;  /* 0x000000ffff037224 */ /* 0x001fcc00078e0007 */
[----:B------:R0:W2:Y:S01]  /*03a0*/  LDG.E.U8 R3, desc[UR6][R2.64] ;  /* 0x0000000602037981 */ /* 0x0000a2000c1e1100 */
[----:B-1----:R-:W-:Y:S02]  /*03b0*/  IADD3 R4, P0, PT, R0, UR8, RZ ;  /* 0x0000000800047c10 */ /* 0x002fe4000ff1e0ff */
[----:B------:R-:W-:Y:S02]  /*03c0*/  IADD3 R8, PT, PT, R8, 0x1, RZ ;  /* 0x0000000108087810 */ /* 0x000fe40007ffe0ff */
[C---:B------:R-:W-:Y:S01]  /*03d0*/  LEA.HI.X.SX32 R5, R0.reuse, UR9, 0x1, P0 ;  /* 0x0000000900057c11 */ /* 0x040fe200080f0eff */
[----:B------:R-:W-:Y:S01]  /*03e0*/  VIADD R0, R0, 0x1 ;  /* 0x0000000100007836 */ /* 0x000fe20000000000 */
[----:B------:R-:W-:Y:S02]  /*03f0*/  ISETP.NE.AND P0, PT, R8, RZ, PT ;  /* 0x000000ff0800720c */ /* 0x000fe40003f05270 */
[----:B0-----:R-:W-:-:S05]  /*0400*/  IADD3 R2, P1, PT, R2, 0x1, RZ ;  /* 0x0000000102027810 */ /* 0x001fca0007f3e0ff */
[----:B------:R-:W-:Y:S01]  /*0410*/  IMAD.X R7, RZ, RZ, R7, P1 ;  /* 0x000000ffff077224 */ /* 0x000fe200008e0607 */
[----:B--2---:R0:W-:Y:S05]  /*0420*/  STG.E.U8 desc[UR6][R4.64], R3 ;  /* 0x0000000304007986 */ /* 0x0041ea000c101106 */
[----:B------:R-:W-:Y:S05]  /*0430*/  @P0 BRA `(.L_x_3) ;  /* 0xfffffffc00d40947 */ /* 0x000fea000383ffff */
[----:B------:R-:W-:Y:S05]  /*0440*/  EXIT ;  /* 0x000000000000794d */ /* 0x000fea0003800000 */
.L_x_4:
[----:B------:R-:W-:-:S00]  /*0450*/  BRA `(.L_x_4) ;  /* 0xfffffffc00fc7947 */ /* 0x000fc0000383ffff */
[----:B------:R-:W-:-:S00]  /*0460*/  NOP ;  /* 0x0000000000007918 */ /* 0x000fc00000000000 */
        /* <DEDUP_REMOVED lines=9> */
.L_x_5:


//--------------------- .nv.shared.reserved.0     --------------------------
	.section	.nv.shared.reserved.0,"aw",@nobits
	.weak		__nv_reservedSMEM_offset_0_alias
	.size		__nv_reservedSMEM_offset_0_alias, 0, 64
	.other		__nv_reservedSMEM_offset_0_alias,@"STO_CUDA_RESERVED_SHARED STV_DEFAULT"
__nv_reservedSMEM_offset_0_alias:
	.zero		0
	.zero		64


//--------------------- .nv.constant0._Z18repeatStringKernelPKcPcii --------------------------
	.section	.nv.constant0._Z18repeatStringKernelPKcPcii,"a",@progbits
	.sectionflags	@""
	.align	4
.nv.constant0._Z18repeatStringKernelPKcPcii:
	.zero		920


//--------------------- SYMBOLS --------------------------

	.type		.nv.reservedSmem.offset0,@object
	.size		.nv.reservedSmem.offset0,0x4
